//
// Generated by NVIDIA NVVM Compiler
//
// Compiler Build ID: CL-36424714
// Cuda compilation tools, release 13.0, V13.0.88
// Based on NVVM 20.0.0
//

.version 9.0
.target sm_100
.address_size 64

	// .globl	_Z20rms_norm_kernel_bf16PK13__nv_bfloat16S1_PS_iif
.extern .shared .align 16 .b8 sdata[];

.visible .entry _Z20rms_norm_kernel_bf16PK13__nv_bfloat16S1_PS_iif(
	.param .u64 .ptr .align 1 _Z20rms_norm_kernel_bf16PK13__nv_bfloat16S1_PS_iif_param_0,
	.param .u64 .ptr .align 1 _Z20rms_norm_kernel_bf16PK13__nv_bfloat16S1_PS_iif_param_1,
	.param .u64 .ptr .align 1 _Z20rms_norm_kernel_bf16PK13__nv_bfloat16S1_PS_iif_param_2,
	.param .u32 _Z20rms_norm_kernel_bf16PK13__nv_bfloat16S1_PS_iif_param_3,
	.param .u32 _Z20rms_norm_kernel_bf16PK13__nv_bfloat16S1_PS_iif_param_4,
	.param .f32 _Z20rms_norm_kernel_bf16PK13__nv_bfloat16S1_PS_iif_param_5
)
{
	.reg .pred 	%p<20>;
	.reg .b16 	%rs<5>;
	.reg .b32 	%r<46>;
	.reg .b32 	%f<43>;
	.reg .b64 	%rd<14>;

	ld.param.u64 	%rd6, [_Z20rms_norm_kernel_bf16PK13__nv_bfloat16S1_PS_iif_param_0];
	ld.param.u64 	%rd4, [_Z20rms_norm_kernel_bf16PK13__nv_bfloat16S1_PS_iif_param_1];
	ld.param.u64 	%rd5, [_Z20rms_norm_kernel_bf16PK13__nv_bfloat16S1_PS_iif_param_2];
	ld.param.u32 	%r12, [_Z20rms_norm_kernel_bf16PK13__nv_bfloat16S1_PS_iif_param_3];
	ld.param.u32 	%r11, [_Z20rms_norm_kernel_bf16PK13__nv_bfloat16S1_PS_iif_param_4];
	ld.param.f32 	%f10, [_Z20rms_norm_kernel_bf16PK13__nv_bfloat16S1_PS_iif_param_5];
	cvta.to.global.u64 	%rd1, %rd6;
	mov.u32 	%r1, %ctaid.x;
	setp.ge.s32 	%p1, %r1, %r12;
	@%p1 bra 	$L__BB0_14;
	mul.lo.s32 	%r2, %r11, %r1;
	mov.u32 	%r45, %tid.x;
	setp.ge.s32 	%p2, %r45, %r11;
	mov.f32 	%f41, 0f00000000;
	@%p2 bra 	$L__BB0_4;
	mov.f32 	%f41, 0f00000000;
	mov.u32 	%r4, %ntid.x;
	mov.u32 	%r44, %r45;
$L__BB0_3:
	add.s32 	%r13, %r44, %r2;
	mul.wide.s32 	%rd7, %r13, 2;
	add.s64 	%rd8, %rd1, %rd7;
	ld.global.nc.u16 	%rs1, [%rd8];
	// begin inline asm
	{ cvt.f32.bf16 %f13, %rs1;}

	// end inline asm
	fma.rn.f32 	%f41, %f13, %f13, %f41;
	add.s32 	%r44, %r44, %r4;
	setp.lt.s32 	%p3, %r44, %r11;
	@%p3 bra 	$L__BB0_3;
$L__BB0_4:
	and.b32  	%r7, %r45, 31;
	mov.b32 	%r14, %f41;
	shfl.sync.bfly.b32	%r15|%p4, %r14, 16, 31, -1;
	mov.b32 	%f14, %r15;
	add.f32 	%f15, %f41, %f14;
	mov.b32 	%r16, %f15;
	shfl.sync.bfly.b32	%r17|%p5, %r16, 8, 31, -1;
	mov.b32 	%f16, %r17;
	add.f32 	%f17, %f15, %f16;
	mov.b32 	%r18, %f17;
	shfl.sync.bfly.b32	%r19|%p6, %r18, 4, 31, -1;
	mov.b32 	%f18, %r19;
	add.f32 	%f19, %f17, %f18;
	mov.b32 	%r20, %f19;
	shfl.sync.bfly.b32	%r21|%p7, %r20, 2, 31, -1;
	mov.b32 	%f20, %r21;
	add.f32 	%f21, %f19, %f20;
	mov.b32 	%r22, %f21;
	shfl.sync.bfly.b32	%r23|%p8, %r22, 1, 31, -1;
	mov.b32 	%f22, %r23;
	add.f32 	%f4, %f21, %f22;
	setp.ne.s32 	%p9, %r7, 0;
	@%p9 bra 	$L__BB0_6;
	shr.u32 	%r24, %r45, 3;
	mov.u32 	%r25, sdata;
	add.s32 	%r26, %r25, %r24;
	st.shared.f32 	[%r26], %f4;
$L__BB0_6:
	bar.sync 	0;
	setp.gt.u32 	%p10, %r45, 31;
	@%p10 bra 	$L__BB0_11;
	mov.u32 	%r27, %ntid.x;
	add.s32 	%r28, %r27, 31;
	shr.u32 	%r29, %r28, 5;
	setp.ge.u32 	%p11, %r7, %r29;
	mov.f32 	%f42, 0f00000000;
	@%p11 bra 	$L__BB0_9;
	shl.b32 	%r30, %r7, 2;
	mov.u32 	%r31, sdata;
	add.s32 	%r32, %r31, %r30;
	ld.shared.f32 	%f42, [%r32];
$L__BB0_9:
	setp.ne.s32 	%p12, %r7, 0;
	mov.b32 	%r33, %f42;
	shfl.sync.bfly.b32	%r34|%p13, %r33, 16, 31, -1;
	mov.b32 	%f24, %r34;
	add.f32 	%f25, %f42, %f24;
	mov.b32 	%r35, %f25;
	shfl.sync.bfly.b32	%r36|%p14, %r35, 8, 31, -1;
	mov.b32 	%f26, %r36;
	add.f32 	%f27, %f25, %f26;
	mov.b32 	%r37, %f27;
	shfl.sync.bfly.b32	%r38|%p15, %r37, 4, 31, -1;
	mov.b32 	%f28, %r38;
	add.f32 	%f29, %f27, %f28;
	mov.b32 	%r39, %f29;
	shfl.sync.bfly.b32	%r40|%p16, %r39, 2, 31, -1;
	mov.b32 	%f30, %r40;
	add.f32 	%f31, %f29, %f30;
	mov.b32 	%r41, %f31;
	shfl.sync.bfly.b32	%r42|%p17, %r41, 1, 31, -1;
	mov.b32 	%f32, %r42;
	add.f32 	%f7, %f31, %f32;
	@%p12 bra 	$L__BB0_11;
	st.shared.f32 	[sdata], %f7;
$L__BB0_11:
	setp.ge.s32 	%p18, %r45, %r11;
	bar.sync 	0;
	ld.shared.f32 	%f33, [sdata];
	cvt.rn.f32.s32 	%f34, %r11;
	div.rn.f32 	%f35, %f33, %f34;
	add.f32 	%f8, %f10, %f35;
	@%p18 bra 	$L__BB0_14;
	mov.u32 	%r8, %ntid.x;
	cvta.to.global.u64 	%rd2, %rd4;
	cvta.to.global.u64 	%rd3, %rd5;
	sqrt.rn.f32 	%f9, %f8;
$L__BB0_13:
	add.s32 	%r43, %r45, %r2;
	mul.wide.s32 	%rd9, %r43, 2;
	add.s64 	%rd10, %rd1, %rd9;
	ld.global.nc.u16 	%rs2, [%rd10];
	// begin inline asm
	{ cvt.f32.bf16 %f36, %rs2;}

	// end inline asm
	mul.wide.s32 	%rd11, %r45, 2;
	add.s64 	%rd12, %rd2, %rd11;
	ld.global.nc.u16 	%rs3, [%rd12];
	// begin inline asm
	{ cvt.f32.bf16 %f37, %rs3;}

	// end inline asm
	div.rn.f32 	%f39, %f36, %f9;
	mul.f32 	%f38, %f39, %f37;
	// begin inline asm
	{  cvt.rn.bf16.f32 %rs4, %f38;}

	// end inline asm
	add.s64 	%rd13, %rd3, %rd9;
	st.global.u16 	[%rd13], %rs4;
	add.s32 	%r45, %r45, %r8;
	setp.lt.s32 	%p19, %r45, %r11;
	@%p19 bra 	$L__BB0_13;
$L__BB0_14:
	ret;

}


// ===== COMPILED SASS (sm_100) =====

	.target	sm_100

	.elftype	@"ET_EXEC"


//--------------------- .note.nv.tkinfo           --------------------------
	.section	.note.nv.tkinfo,"",@"SHT_NOTE"
	.sectionflags	@"SHF_NOTE_NV_TKINFO"
	.tkinfo
        /*0018*/ 	.word	0x00000002
        /*0030*/ 	.string	""
        /*0030*/ 	.string	"ptxas"
        /*0030*/ 	.string	"Cuda compilation tools, release 13.0, V13.0.88"
        /*0030*/ 	.string	"Build cuda_13.0.r13.0/compiler.36424714_0"
        /*0030*/ 	.string	"-arch sm_100 -m 64 "



//--------------------- .note.nv.cuinfo           --------------------------
	.section	.note.nv.cuinfo,"",@"SHT_NOTE"
	.sectionflags	@"SHF_NOTE_NV_CUINFO"
        /*0018*/ 	.short	0x0002
        /*001a*/ 	.short	0x0064
        /*001c*/ 	.short	0x0082
	.zero		2


//--------------------- .nv.info                  --------------------------
	.section	.nv.info,"",@"SHT_CUDA_INFO"
	.align	4


	//----- nvinfo : EIATTR_REGCOUNT
	.align		4
        /*0000*/ 	.byte	0x04, 0x2f
        /*0002*/ 	.short	(.L_1 - .L_0)
	.align		4
.L_0:
        /*0004*/ 	.word	index@(_Z20rms_norm_kernel_bf16PK13__nv_bfloat16S1_PS_iif)
        /*0008*/ 	.word	0x00000018


	//----- nvinfo : EIATTR_FRAME_SIZE
	.align		4
.L_1:
        /*000c*/ 	.byte	0x04, 0x11
        /*000e*/ 	.short	(.L_3 - .L_2)
	.align		4
.L_2:
        /*0010*/ 	.word	index@($__internal_1_$__cuda_sm3x_div_rn_noftz_f32_slowpath)
        /*0014*/ 	.word	0x00000000


	//----- nvinfo : EIATTR_FRAME_SIZE
	.align		4
.L_3:
        /*0018*/ 	.byte	0x04, 0x11
        /*001a*/ 	.short	(.L_5 - .L_4)
	.align		4
.L_4:
        /*001c*/ 	.word	index@($__internal_0_$__cuda_sm20_sqrt_rn_f32_slowpath)
        /*0020*/ 	.word	0x00000000


	//----- nvinfo : EIATTR_FRAME_SIZE
	.align		4
.L_5:
        /*0024*/ 	.byte	0x04, 0x11
        /*0026*/ 	.short	(.L_7 - .L_6)
	.align		4
.L_6:
        /*0028*/ 	.word	index@(_Z20rms_norm_kernel_bf16PK13__nv_bfloat16S1_PS_iif)
        /*002c*/ 	.word	0x00000000


	//----- nvinfo : EIATTR_MIN_STACK_SIZE
	.align		4
.L_7:
        /*0030*/ 	.byte	0x04, 0x12
        /*0032*/ 	.short	(.L_9 - .L_8)
	.align		4
.L_8:
        /*0034*/ 	.word	index@(_Z20rms_norm_kernel_bf16PK13__nv_bfloat16S1_PS_iif)
        /*0038*/ 	.word	0x00000000
.L_9:


//--------------------- .nv.compat                --------------------------
	.section	.nv.compat,"",@"SHT_CUDA_COMPAT_INFO"
	.align	4
        /*0000*/ 	.byte	0x02, 0x09, 0x00, 0x00, 0x02, 0x02, 0x01, 0x00, 0x02, 0x05, 0x05, 0x00, 0x03, 0x07, 0x01, 0x01
        /*0010*/ 	.byte	0x02, 0x03, 0x00, 0x00, 0x02, 0x06, 0x01, 0x00, 0x04, 0x0b, 0x08, 0x00, 0x01, 0x00, 0x00, 0x00
        /*0020*/ 	.byte	0x00, 0x00, 0x00, 0x00


//--------------------- .nv.info._Z20rms_norm_kernel_bf16PK13__nv_bfloat16S1_PS_iif --------------------------
	.section	.nv.info._Z20rms_norm_kernel_bf16PK13__nv_bfloat16S1_PS_iif,"",@"SHT_CUDA_INFO"
	.sectionflags	@""
	.align	4


	//----- nvinfo : EIATTR_CUDA_API_VERSION
	.align		4
        /*0000*/ 	.byte	0x04, 0x37
        /*0002*/ 	.short	(.L_11 - .L_10)
.L_10:
        /*0004*/ 	.word	0x00000082


	//----- nvinfo : EIATTR_KPARAM_INFO
	.align		4
.L_11:
        /*0008*/ 	.byte	0x04, 0x17
        /*000a*/ 	.short	(.L_13 - .L_12)
.L_12:
        /*000c*/ 	.word	0x00000000
        /*0010*/ 	.short	0x0005
        /*0012*/ 	.short	0x0020
        /*0014*/ 	.byte	0x00, 0xf0, 0x11, 0x00


	//----- nvinfo : EIATTR_KPARAM_INFO
	.align		4
.L_13:
        /*0018*/ 	.byte	0x04, 0x17
        /*001a*/ 	.short	(.L_15 - .L_14)
.L_14:
        /*001c*/ 	.word	0x00000000
        /*0020*/ 	.short	0x0004
        /*0022*/ 	.short	0x001c
        /*0024*/ 	.byte	0x00, 0xf0, 0x11, 0x00


	//----- nvinfo : EIATTR_KPARAM_INFO
	.align		4
.L_15:
        /*0028*/ 	.byte	0x04, 0x17
        /*002a*/ 	.short	(.L_17 - .L_16)
.L_16:
        /*002c*/ 	.word	0x00000000
        /*0030*/ 	.short	0x0003
        /*0032*/ 	.short	0x0018
        /*0034*/ 	.byte	0x00, 0xf0, 0x11, 0x00


	//----- nvinfo : EIATTR_KPARAM_INFO
	.align		4
.L_17:
        /*0038*/ 	.byte	0x04, 0x17
        /*003a*/ 	.short	(.L_19 - .L_18)
.L_18:
        /*003c*/ 	.word	0x00000000
        /*0040*/ 	.short	0x0002
        /*0042*/ 	.short	0x0010
        /*0044*/ 	.byte	0x00, 0xf5, 0x21, 0x00


	//----- nvinfo : EIATTR_KPARAM_INFO
	.align		4
.L_19:
        /*0048*/ 	.byte	0x04, 0x17
        /*004a*/ 	.short	(.L_21 - .L_20)
.L_20:
        /*004c*/ 	.word	0x00000000
        /*0050*/ 	.short	0x0001
        /*0052*/ 	.short	0x0008
        /*0054*/ 	.byte	0x00, 0xf5, 0x21, 0x00


	//----- nvinfo : EIATTR_KPARAM_INFO
	.align		4
.L_21:
        /*0058*/ 	.byte	0x04, 0x17
        /*005a*/ 	.short	(.L_23 - .L_22)
.L_22:
        /*005c*/ 	.word	0x00000000
        /*0060*/ 	.short	0x0000
        /*0062*/ 	.short	0x0000
        /*0064*/ 	.byte	0x00, 0xf5, 0x21, 0x00


	//----- nvinfo : EIATTR_SPARSE_MMA_MASK
	.align		4
.L_23:
        /*0068*/ 	.byte	0x03, 0x50
        /*006a*/ 	.short	0x0000


	//----- nvinfo : EIATTR_MAXREG_COUNT
	.align		4
        /*006c*/ 	.byte	0x03, 0x1b
        /*006e*/ 	.short	0x00ff


	//----- nvinfo : EIATTR_NUM_BARRIERS
	.align		4
        /*0070*/ 	.byte	0x02, 0x4c
        /*0072*/ 	.byte	0x01
	.zero		1


	//----- nvinfo : EIATTR_MERCURY_ISA_VERSION
	.align		4
        /*0074*/ 	.byte	0x03, 0x5f
        /*0076*/ 	.short	0x0101


	//----- nvinfo : EIATTR_COOP_GROUP_MASK_REGIDS
	.align		4
        /*0078*/ 	.byte	0x04, 0x29
        /*007a*/ 	.short	(.L_25 - .L_24)


	//   ....[0]....
.L_24:
        /*007c*/ 	.word	0xffffffff


	//   ....[1]....
        /*0080*/ 	.word	0xffffffff


	//   ....[2]....
        /*0084*/ 	.word	0xffffffff


	//   ....[3]....
        /*0088*/ 	.word	0xffffffff


	//   ....[4]....
        /*008c*/ 	.word	0xffffffff


	//   ....[5]....
        /*0090*/ 	.word	0xffffffff


	//   ....[6]....
        /*0094*/ 	.word	0xffffffff


	//   ....[7]....
        /*0098*/ 	.word	0xffffffff


	//   ....[8]....
        /*009c*/ 	.word	0xffffffff


	//   ....[9]....
        /*00a0*/ 	.word	0xffffffff


	//   ....[10]....
        /*00a4*/ 	.word	0x05000008


	//   ....[11]....
        /*00a8*/ 	.word	0x05000008


	//   ....[12]....
        /*00ac*/ 	.word	0x05000008


	//   ....[13]....
        /*00b0*/ 	.word	0x05000008


	//   ....[14]....
        /*00b4*/ 	.word	0x05000008


	//----- nvinfo : EIATTR_COOP_GROUP_INSTR_OFFSETS
	.align		4
.L_25:
        /*00b8*/ 	.byte	0x04, 0x28
        /*00ba*/ 	.short	(.L_27 - .L_26)


	//   ....[0]....
.L_26:
        /*00bc*/ 	.word	0x00000190


	//   ....[1]....
        /*00c0*/ 	.word	0x000001e0


	//   ....[2]....
        /*00c4*/ 	.word	0x00000220


	//   ....[3]....
        /*00c8*/ 	.word	0x00000240


	//   ....[4]....
        /*00cc*/ 	.word	0x00000260


	//   ....[5]....
        /*00d0*/ 	.word	0x00000390


	//   ....[6]....
        /*00d4*/ 	.word	0x000003b0


	//   ....[7]....
        /*00d8*/ 	.word	0x000003d0


	//   ....[8]....
        /*00dc*/ 	.word	0x000003f0


	//   ....[9]....
        /*00e0*/ 	.word	0x00000410


	//   ....[10]....
        /*00e4*/ 	.word	0x00000900


	//   ....[11]....
        /*00e8*/ 	.word	0x00000970


	//   ....[12]....
        /*00ec*/ 	.word	0x000009e0


	//   ....[13]....
        /*00f0*/ 	.word	0x00000a50


	//   ....[14]....
        /*00f4*/ 	.word	0x00000ac0


	//----- nvinfo : EIATTR_VRC_CTA_INIT_COUNT
	.align		4
.L_27:
        /*00f8*/ 	.byte	0x02, 0x4a
	.zero		1
	.zero		1


	//----- nvinfo : EIATTR_EXIT_INSTR_OFFSETS
	.align		4
        /*00fc*/ 	.byte	0x04, 0x1c
        /*00fe*/ 	.short	(.L_29 - .L_28)


	//   ....[0]....
.L_28:
        /*0100*/ 	.word	0x00000040


	//   ....[1]....
        /*0104*/ 	.word	0x000005c0


	//   ....[2]....
        /*0108*/ 	.word	0x000008b0


	//----- nvinfo : EIATTR_CRS_STACK_SIZE
	.align		4
.L_29:
        /*010c*/ 	.byte	0x04, 0x1e
        /*010e*/ 	.short	(.L_31 - .L_30)
.L_30:
        /*0110*/ 	.word	0x00000000


	//----- nvinfo : EIATTR_CBANK_PARAM_SIZE
	.align		4
.L_31:
        /*0114*/ 	.byte	0x03, 0x19
        /*0116*/ 	.short	0x0024


	//----- nvinfo : EIATTR_PARAM_CBANK
	.align		4
        /*0118*/ 	.byte	0x04, 0x0a
        /*011a*/ 	.short	(.L_33 - .L_32)
	.align		4
.L_32:
        /*011c*/ 	.word	index@(.nv.constant0._Z20rms_norm_kernel_bf16PK13__nv_bfloat16S1_PS_iif)
        /*0120*/ 	.short	0x0380
        /*0122*/ 	.short	0x0024


	//----- nvinfo : EIATTR_SW_WAR
	.align		4
.L_33:
        /*0124*/ 	.byte	0x04, 0x36
        /*0126*/ 	.short	(.L_35 - .L_34)
.L_34:
        /*0128*/ 	.word	0x00000008
.L_35:


//--------------------- .nv.callgraph             --------------------------
	.section	.nv.callgraph,"",@"SHT_CUDA_CALLGRAPH"
	.align	4
	.sectionentsize	8
	.align		4
        /*0000*/ 	.word	0x00000000
	.align		4
        /*0004*/ 	.word	0xffffffff
	.align		4
        /*0008*/ 	.word	0x00000000
	.align		4
        /*000c*/ 	.word	0xfffffffe
	.align		4
        /*0010*/ 	.word	0x00000000
	.align		4
        /*0014*/ 	.word	0xfffffffd
	.align		4
        /*0018*/ 	.word	0x00000000
	.align		4
        /*001c*/ 	.word	0xfffffffc


//--------------------- .text._Z20rms_norm_kernel_bf16PK13__nv_bfloat16S1_PS_iif --------------------------
	.section	.text._Z20rms_norm_kernel_bf16PK13__nv_bfloat16S1_PS_iif,"ax",@progbits
	.align	128
        .global         _Z20rms_norm_kernel_bf16PK13__nv_bfloat16S1_PS_iif
        .type           _Z20rms_norm_kernel_bf16PK13__nv_bfloat16S1_PS_iif,@function
        .size           _Z20rms_norm_kernel_bf16PK13__nv_bfloat16S1_PS_iif,(.L_x_31 - _Z20rms_norm_kernel_bf16PK13__nv_bfloat16S1_PS_iif)
        .other          _Z20rms_norm_kernel_bf16PK13__nv_bfloat16S1_PS_iif,@"STO_CUDA_ENTRY STV_DEFAULT"
_Z20rms_norm_kernel_bf16PK13__nv_bfloat16S1_PS_iif:
.text._Z20rms_norm_kernel_bf16PK13__nv_bfloat16S1_PS_iif:
[----:B------:R-:W-:Y:S08]  /*0000*/  LDC R1, c[0x0][0x37c] ;  /* 0x0000df00ff017b82 */ /* 0x000ff00000000800 */
[----:B------:R-:W0:Y:S08]  /*0010*/  S2UR UR6, SR_CTAID.X ;  /* 0x00000000000679c3 */ /* 0x000e300000002500 */
[----:B------:R-:W0:Y:S02]  /*0020*/  LDC R0, c[0x0][0x398] ;  /* 0x0000e600ff007b82 */ /* 0x000e240000000800 */
[----:B0-----:R-:W-:-:S13]  /*0030*/  ISETP.LE.AND P0, PT, R0, UR6, PT ;  /* 0x0000000600007c0c */ /* 0x001fda000bf03270 */
[----:B------:R-:W-:Y:S05]  /*0040*/  @P0 EXIT ;  /* 0x000000000000094d */ /* 0x000fea0003800000 */
[----:B------:R-:W0:Y:S01]  /*0050*/  S2R R11, SR_TID.X ;  /* 0x00000000000b7919 */ /* 0x000e220000002100 */
[----:B------:R-:W0:Y:S01]  /*0060*/  LDC R2, c[0x0][0x39c] ;  /* 0x0000e700ff027b82 */ /* 0x000e220000000800 */
[----:B------:R-:W1:Y:S01]  /*0070*/  LDCU.64 UR8, c[0x0][0x358] ;  /* 0x00006b00ff0877ac */ /* 0x000e620008000a00 */
[----:B------:R-:W-:Y:S01]  /*0080*/  BSSY.RECONVERGENT B0, `(.L_x_0) ;  /* 0x0000010000007945 */ /* 0x000fe20003800200 */
[----:B------:R-:W-:Y:S01]  /*0090*/  IMAD.MOV.U32 R0, RZ, RZ, RZ ;  /* 0x000000ffff007224 */ /* 0x000fe200078e00ff */
[----:B0-----:R-:W-:-:S13]  /*00a0*/  ISETP.GE.AND P0, PT, R11, R2, PT ;  /* 0x000000020b00720c */ /* 0x001fda0003f06270 */
[----:B-1----:R-:W-:Y:S05]  /*00b0*/  @P0 BRA `(.L_x_1) ;  /* 0x0000000000300947 */ /* 0x002fea0003800000 */
[----:B------:R-:W0:Y:S01]  /*00c0*/  LDC R8, c[0x0][0x360] ;  /* 0x0000d800ff087b82 */ /* 0x000e220000000800 */
[----:B------:R-:W-:Y:S01]  /*00d0*/  IMAD.MOV.U32 R0, RZ, RZ, RZ ;  /* 0x000000ffff007224 */ /* 0x000fe200078e00ff */
[----:B------:R-:W-:-:S06]  /*00e0*/  MOV R3, R11 ;  /* 0x0000000b00037202 */ /* 0x000fcc0000000f00 */
[----:B------:R-:W1:Y:S02]  /*00f0*/  LDC.64 R6, c[0x0][0x380] ;  /* 0x0000e000ff067b82 */ /* 0x000e640000000a00 */
.L_x_2:
[----:B------:R-:W-:-:S04]  /*0100*/  IMAD R5, R2, UR6, R3 ;  /* 0x0000000602057c24 */ /* 0x000fc8000f8e0203 */
[----:B-1----:R-:W-:-:S06]  /*0110*/  IMAD.WIDE R4, R5, 0x2, R6 ;  /* 0x0000000205047825 */ /* 0x002fcc00078e0206 */
[----:B------:R-:W2:Y:S01]  /*0120*/  LDG.E.U16.CONSTANT R4, desc[UR8][R4.64] ;  /* 0x0000000804047981 */ /* 0x000ea2000c1e9500 */
[----:B0-----:R-:W-:-:S05]  /*0130*/  IMAD.IADD R3, R8, 0x1, R3 ;  /* 0x0000000108037824 */ /* 0x001fca00078e0203 */
[----:B------:R-:W-:Y:S01]  /*0140*/  ISETP.GE.AND P0, PT, R3, R2, PT ;  /* 0x000000020300720c */ /* 0x000fe20003f06270 */
[----:B--2---:R-:W-:-:S04]  /*0150*/  IMAD.U32 R9, R4, 0x10000, RZ ;  /* 0x0001000004097824 */ /* 0x004fc800078e00ff */
[----:B------:R-:W-:-:S08]  /*0160*/  FFMA R0, R9, R9, R0 ;  /* 0x0000000909007223 */ /* 0x000fd00000000000 */
[----:B------:R-:W-:Y:S05]  /*0170*/  @!P0 BRA `(.L_x_2) ;  /* 0xfffffffc00e08947 */ /* 0x000fea000383ffff */
.L_x_1:
[----:B------:R-:W-:Y:S05]  /*0180*/  BSYNC.RECONVERGENT B0 ;  /* 0x0000000000007941 */ /* 0x000fea0003800200 */
.L_x_0:
[----:B------:R-:W0:Y:S01]  /*0190*/  SHFL.BFLY PT, R3, R0, 0x10, 0x1f ;  /* 0x0e001f0000037f89 */ /* 0x000e2200000e0000 */
[----:B------:R-:W-:-:S13]  /*01a0*/  LOP3.LUT P0, R8, R11, 0x1f, RZ, 0xc0, !PT ;  /* 0x0000001f0b087812 */ /* 0x000fda000780c0ff */
[----:B------:R-:W1:Y:S01]  /*01b0*/  @!P0 S2R R9, SR_CgaCtaId ;  /* 0x0000000000098919 */ /* 0x000e620000008800 */
[----:B0-----:R-:W-:Y:S01]  /*01c0*/  FADD R3, R3, R0 ;  /* 0x0000000003037221 */ /* 0x001fe20000000000 */
[----:B------:R-:W-:-:S04]  /*01d0*/  @!P0 MOV R0, 0x400 ;  /* 0x0000040000008802 */ /* 0x000fc80000000f00 */
[----:B------:R-:W0:Y:S01]  /*01e0*/  SHFL.BFLY PT, R4, R3, 0x8, 0x1f ;  /* 0x0d001f0003047f89 */ /* 0x000e2200000e0000 */
[----:B-1----:R-:W-:-:S04]  /*01f0*/  @!P0 LEA R0, R9, R0, 0x18 ;  /* 0x0000000009008211 */ /* 0x002fc800078ec0ff */
[----:B------:R-:W-:Y:S01]  /*0200*/  @!P0 LEA.HI R0, R11, R0, RZ, 0x1d ;  /* 0x000000000b008211 */ /* 0x000fe200078fe8ff */
[----:B0-----:R-:W-:-:S05]  /*0210*/  FADD R4, R3, R4 ;  /* 0x0000000403047221 */ /* 0x001fca0000000000 */
[----:B------:R-:W0:Y:S02]  /*0220*/  SHFL.BFLY PT, R5, R4, 0x4, 0x1f ;  /* 0x0c801f0004057f89 */ /* 0x000e2400000e0000 */
[----:B0-----:R-:W-:-:S05]  /*0230*/  FADD R5, R4, R5 ;  /* 0x0000000504057221 */ /* 0x001fca0000000000 */
[----:B------:R-:W0:Y:S02]  /*0240*/  SHFL.BFLY PT, R6, R5, 0x2, 0x1f ;  /* 0x0c401f0005067f89 */ /* 0x000e2400000e0000 */
[----:B0-----:R-:W-:-:S05]  /*0250*/  FADD R6, R5, R6 ;  /* 0x0000000605067221 */ /* 0x001fca0000000000 */
[----:B------:R-:W0:Y:S02]  /*0260*/  SHFL.BFLY PT, R7, R6, 0x1, 0x1f ;  /* 0x0c201f0006077f89 */ /* 0x000e2400000e0000 */
[----:B0-----:R-:W-:-:S05]  /*0270*/  FADD R7, R6, R7 ;  /* 0x0000000706077221 */ /* 0x001fca0000000000 */
[----:B------:R0:W-:Y:S01]  /*0280*/  @!P0 STS [R0], R7 ;  /* 0x0000000700008388 */ /* 0x0001e20000000800 */
[----:B------:R-:W-:Y:S01]  /*0290*/  BAR.SYNC.DEFER_BLOCKING 0x0 ;  /* 0x0000000000007b1d */ /* 0x000fe20000010000 */
[----:B------:R-:W-:-:S13]  /*02a0*/  ISETP.GT.U32.AND P0, PT, R11, 0x1f, PT ;  /* 0x0000001f0b00780c */ /* 0x000fda0003f04070 */
[----:B0-----:R-:W-:Y:S05]  /*02b0*/  @P0 BRA `(.L_x_3) ;  /* 0x00000000006c0947 */ /* 0x001fea0003800000 */
[----:B------:R-:W0:Y:S02]  /*02c0*/  LDCU UR4, c[0x0][0x360] ;  /* 0x00006c00ff0477ac */ /* 0x000e240008000800 */
[----:B0-----:R-:W-:-:S04]  /*02d0*/  UIADD3 UR4, UPT, UPT, UR4, 0x1f, URZ ;  /* 0x0000001f04047890 */ /* 0x001fc8000fffe0ff */
[----:B------:R-:W-:-:S06]  /*02e0*/  USHF.R.U32.HI UR4, URZ, 0x5, UR4 ;  /* 0x00000005ff047899 */ /* 0x000fcc0008011604 */
[----:B------:R-:W-:Y:S01]  /*02f0*/  ISETP.GE.U32.AND P0, PT, R8, UR4, PT ;  /* 0x0000000408007c0c */ /* 0x000fe2000bf06070 */
[----:B------:R-:W-:-:S12]  /*0300*/  UMOV UR4, 0xffffffff ;  /* 0xffffffff00047882 */ /* 0x000fd80000000000 */
[----:B------:R-:W0:Y:S01]  /*0310*/  @!P0 S2R R3, SR_CgaCtaId ;  /* 0x0000000000038919 */ /* 0x000e220000008800 */
[----:B------:R-:W-:-:S04]  /*0320*/  @!P0 MOV R0, 0x400 ;  /* 0x0000040000008802 */ /* 0x000fc80000000f00 */
[----:B0-----:R-:W-:Y:S01]  /*0330*/  @!P0 LEA R3, R3, R0, 0x18 ;  /* 0x0000000003038211 */ /* 0x001fe200078ec0ff */
[----:B------:R-:W-:-:S04]  /*0340*/  HFMA2 R0, -RZ, RZ, 0, 0 ;  /* 0x00000000ff007431 */ /* 0x000fc800000001ff */
[----:B------:R-:W-:-:S05]  /*0350*/  @!P0 IMAD R3, R8, 0x4, R3 ;  /* 0x0000000408038824 */ /* 0x000fca00078e0203 */
[----:B------:R0:W1:Y:S01]  /*0360*/  @!P0 LDS R0, [R3] ;  /* 0x0000000003008984 */ /* 0x0000620000000800 */
[----:B------:R-:W-:Y:S01]  /*0370*/  ISETP.NE.AND P0, PT, R8, RZ, PT ;  /* 0x000000ff0800720c */ /* 0x000fe20003f05270 */
[----:B------:R-:W-:-:S12]  /*0380*/  BRA.DIV UR4, `(.L_x_4) ;  /* 0x00000006044c7947 */ /* 0x000fd8000b800000 */
[----:B01----:R-:W0:Y:S02]  /*0390*/  SHFL.BFLY PT, R3, R0, 0x10, 0x1f ;  /* 0x0e001f0000037f89 */ /* 0x003e2400000e0000 */
[----:B0-----:R-:W-:-:S05]  /*03a0*/  FADD R3, R3, R0 ;  /* 0x0000000003037221 */ /* 0x001fca0000000000 */
[----:B------:R-:W0:Y:S02]  /*03b0*/  SHFL.BFLY PT, R4, R3, 0x8, 0x1f ;  /* 0x0d001f0003047f89 */ /* 0x000e2400000e0000 */
[----:B0-----:R-:W-:-:S05]  /*03c0*/  FADD R4, R3, R4 ;  /* 0x0000000403047221 */ /* 0x001fca0000000000 */
[----:B------:R-:W0:Y:S02]  /*03d0*/  SHFL.BFLY PT, R5, R4, 0x4, 0x1f ;  /* 0x0c801f0004057f89 */ /* 0x000e2400000e0000 */
[----:B0-----:R-:W-:-:S05]  /*03e0*/  FADD R5, R4, R5 ;  /* 0x0000000504057221 */ /* 0x001fca0000000000 */
[----:B------:R-:W0:Y:S02]  /*03f0*/  SHFL.BFLY PT, R6, R5, 0x2, 0x1f ;  /* 0x0c401f0005067f89 */ /* 0x000e2400000e0000 */
[----:B0-----:R-:W-:-:S05]  /*0400*/  FADD R6, R5, R6 ;  /* 0x0000000605067221 */ /* 0x001fca0000000000 */
[----:B------:R0:W1:Y:S02]  /*0410*/  SHFL.BFLY PT, R7, R6, 0x1, 0x1f ;  /* 0x0c201f0006077f89 */ /* 0x00006400000e0000 */
.L_x_16:
[----:B------:R-:W2:Y:S01]  /*0420*/  @!P0 S2R R3, SR_CgaCtaId ;  /* 0x0000000000038919 */ /* 0x000ea20000008800 */
[----:B------:R-:W-:Y:S01]  /*0430*/  @!P0 MOV R0, 0x400 ;  /* 0x0000040000008802 */ /* 0x000fe20000000f00 */
[----:B-1----:R-:W-:-:S03]  /*0440*/  FADD R7, R6, R7 ;  /* 0x0000000706077221 */ /* 0x002fc60000000000 */
[----:B--2---:R-:W-:-:S05]  /*0450*/  @!P0 LEA R0, R3, R0, 0x18 ;  /* 0x0000000003008211 */ /* 0x004fca00078ec0ff */
[----:B------:R1:W-:Y:S02]  /*0460*/  @!P0 STS [R0], R7 ;  /* 0x0000000700008388 */ /* 0x0003e40000000800 */
.L_x_3:
[----:B------:R-:W-:Y:S05]  /*0470*/  WARPSYNC.ALL ;  /* 0x0000000000007948 */ /* 0x000fea0003800000 */
[----:B------:R-:W2:Y:S08]  /*0480*/  S2UR UR5, SR_CgaCtaId ;  /* 0x00000000000579c3 */ /* 0x000eb00000008800 */
[----:B------:R-:W-:Y:S01]  /*0490*/  BAR.SYNC.DEFER_BLOCKING 0x0 ;  /* 0x0000000000007b1d */ /* 0x000fe20000010000 */
[----:B------:R-:W-:-:S02]  /*04a0*/  I2FP.F32.S32 R3, R2 ;  /* 0x0000000200037245 */ /* 0x000fc40000201400 */
[----:B------:R-:W-:-:S03]  /*04b0*/  ISETP.GE.AND P2, PT, R11, R2, PT ;  /* 0x000000020b00720c */ /* 0x000fc60003f46270 */
[----:B------:R-:W-:Y:S01]  /*04c0*/  UMOV UR4, 0x400 ;  /* 0x0000040000047882 */ /* 0x000fe20000000000 */
[----:B------:R-:W3:Y:S01]  /*04d0*/  MUFU.RCP R4, R3 ;  /* 0x0000000300047308 */ /* 0x000ee20000001000 */
[----:B--2---:R-:W-:Y:S01]  /*04e0*/  ULEA UR4, UR5, UR4, 0x18 ;  /* 0x0000000405047291 */ /* 0x004fe2000f8ec0ff */
[----:B---3--:R-:W-:-:S04]  /*04f0*/  FFMA R5, -R3, R4, 1 ;  /* 0x3f80000003057423 */ /* 0x008fc80000000104 */
[----:B------:R-:W-:-:S04]  /*0500*/  FFMA R5, R4, R5, R4 ;  /* 0x0000000504057223 */ /* 0x000fc80000000004 */
[----:B-1----:R-:W1:Y:S02]  /*0510*/  LDS R0, [UR4] ;  /* 0x00000004ff007984 */ /* 0x002e640008000800 */
[----:B-1----:R-:W1:Y:S01]  /*0520*/  FCHK P0, R0, R3 ;  /* 0x0000000300007302 */ /* 0x002e620000000000 */
[----:B------:R-:W-:-:S04]  /*0530*/  FFMA R4, R0, R5, RZ ;  /* 0x0000000500047223 */ /* 0x000fc800000000ff */
[----:B------:R-:W-:-:S04]  /*0540*/  FFMA R2, -R3, R4, R0 ;  /* 0x0000000403027223 */ /* 0x000fc80000000100 */
[----:B------:R-:W-:Y:S01]  /*0550*/  FFMA R2, R5, R2, R4 ;  /* 0x0000000205027223 */ /* 0x000fe20000000004 */
[----:B-1----:R-:W-:Y:S06]  /*0560*/  @!P0 BRA `(.L_x_5) ;  /* 0x00000000000c8947 */ /* 0x002fec0003800000 */
[----:B------:R-:W-:-:S07]  /*0570*/  MOV R12, 0x590 ;  /* 0x00000590000c7802 */ /* 0x000fce0000000f00 */
[----:B0-----:R-:W-:Y:S05]  /*0580*/  CALL.REL.NOINC `($__internal_1_$__cuda_sm3x_div_rn_noftz_f32_slowpath) ;  /* 0x0000000400b07944 */ /* 0x001fea0003c00000 */
[----:B------:R-:W-:-:S07]  /*0590*/  IMAD.MOV.U32 R2, RZ, RZ, R0 ;  /* 0x000000ffff027224 */ /* 0x000fce00078e0000 */
.L_x_5:
[----:B------:R-:W1:Y:S02]  /*05a0*/  LDCU UR4, c[0x0][0x3a0] ;  /* 0x00007400ff0477ac */ /* 0x000e640008000800 */
[----:B-1----:R-:W-:Y:S01]  /*05b0*/  FADD R0, R2, UR4 ;  /* 0x0000000402007e21 */ /* 0x002fe20008000000 */
[----:B------:R-:W-:Y:S06]  /*05c0*/  @P2 EXIT ;  /* 0x000000000000294d */ /* 0x000fec0003800000 */
[----:B------:R-:W1:Y:S01]  /*05d0*/  LDC R2, c[0x0][0x39c] ;  /* 0x0000e700ff027b82 */ /* 0x000e620000000800 */
[----:B------:R-:W-:Y:S01]  /*05e0*/  IADD3 R3, PT, PT, R0, -0xd000000, RZ ;  /* 0xf300000000037810 */ /* 0x000fe20007ffe0ff */
[----:B------:R2:W3:Y:S01]  /*05f0*/  MUFU.RSQ R13, R0 ;  /* 0x00000000000d7308 */ /* 0x0004e20000001400 */
[----:B------:R-:W4:Y:S01]  /*0600*/  LDCU UR4, c[0x0][0x360] ;  /* 0x00006c00ff0477ac */ /* 0x000f220008000800 */
[----:B------:R-:W-:Y:S01]  /*0610*/  BSSY.RECONVERGENT B0, `(.L_x_6) ;  /* 0x000000e000007945 */ /* 0x000fe20003800200 */
[----:B------:R-:W-:Y:S01]  /*0620*/  ISETP.GT.U32.AND P0, PT, R3, 0x727fffff, PT ;  /* 0x727fffff0300780c */ /* 0x000fe20003f04070 */
[----:B------:R-:W1:Y:S02]  /*0630*/  LDCU UR5, c[0x0][0x39c] ;  /* 0x00007380ff0577ac */ /* 0x000e640008000800 */
[----:B------:R-:W1:Y:S08]  /*0640*/  LDC.64 R8, c[0x0][0x390] ;  /* 0x0000e400ff087b82 */ /* 0x000e700000000a00 */
[----:B0-----:R-:W0:Y:S08]  /*0650*/  LDC.64 R6, c[0x0][0x380] ;  /* 0x0000e000ff067b82 */ /* 0x001e300000000a00 */
[----:B------:R-:W0:Y:S01]  /*0660*/  LDC.64 R4, c[0x0][0x388] ;  /* 0x0000e200ff047b82 */ /* 0x000e220000000a00 */
[----:B--234-:R-:W-:Y:S05]  /*0670*/  @!P0 BRA `(.L_x_7) ;  /* 0x00000000000c8947 */ /* 0x01cfea0003800000 */
[----:B------:R-:W-:-:S07]  /*0680*/  MOV R15, 0x6a0 ;  /* 0x000006a0000f7802 */ /* 0x000fce0000000f00 */
[----:B01----:R-:W-:Y:S05]  /*0690*/  CALL.REL.NOINC `($__internal_0_$__cuda_sm20_sqrt_rn_f32_slowpath) ;  /* 0x0000000400147944 */ /* 0x003fea0003c00000 */
[----:B------:R-:W-:Y:S05]  /*06a0*/  BRA `(.L_x_8) ;  /* 0x0000000000107947 */ /* 0x000fea0003800000 */
.L_x_7:
[----:B------:R-:W-:Y:S01]  /*06b0*/  FMUL.FTZ R3, R0, R13 ;  /* 0x0000000d00037220 */ /* 0x000fe20000410000 */
[----:B------:R-:W-:-:S03]  /*06c0*/  FMUL.FTZ R10, R13, 0.5 ;  /* 0x3f0000000d0a7820 */ /* 0x000fc60000410000 */
[----:B------:R-:W-:-:S04]  /*06d0*/  FFMA R0, -R3, R3, R0 ;  /* 0x0000000303007223 */ /* 0x000fc80000000100 */
[----:B------:R-:W-:-:S07]  /*06e0*/  FFMA R3, R0, R10, R3 ;  /* 0x0000000a00037223 */ /* 0x000fce0000000003 */
.L_x_8:
[----:B-1----:R-:W-:Y:S05]  /*06f0*/  BSYNC.RECONVERGENT B0 ;  /* 0x0000000000007941 */ /* 0x002fea0003800200 */
.L_x_6:
[----:B------:R-:W-:-:S04]  /*0700*/  IMAD R13, R2, UR6, R11 ;  /* 0x00000006020d7c24 */ /* 0x000fc8000f8e020b */
[----:B0-----:R-:W-:-:S05]  /*0710*/  IMAD.WIDE R14, R13, 0x2, R6 ;  /* 0x000000020d0e7825 */ /* 0x001fca00078e0206 */
[----:B------:R-:W2:Y:S01]  /*0720*/  LDG.E.U16.CONSTANT R0, desc[UR8][R14.64] ;  /* 0x000000080e007981 */ /* 0x000ea2000c1e9500 */
[----:B------:R-:W-:-:S05]  /*0730*/  IMAD.WIDE R16, R11, 0x2, R4 ;  /* 0x000000020b107825 */ /* 0x000fca00078e0204 */
[----:B------:R-:W3:Y:S01]  /*0740*/  LDG.E.U16.CONSTANT R10, desc[UR8][R16.64] ;  /* 0x00000008100a7981 */ /* 0x000ee2000c1e9500 */
[----:B------:R-:W0:Y:S01]  /*0750*/  MUFU.RCP R12, R3 ;  /* 0x00000003000c7308 */ /* 0x000e220000001000 */
[----:B------:R-:W-:Y:S01]  /*0760*/  BSSY.RECONVERGENT B0, `(.L_x_9) ;  /* 0x000000d000007945 */ /* 0x000fe20003800200 */
[----:B0-----:R-:W-:-:S04]  /*0770*/  FFMA R19, -R3, R12, 1 ;  /* 0x3f80000003137423 */ /* 0x001fc8000000010c */
[----:B------:R-:W-:Y:S01]  /*0780*/  FFMA R19, R12, R19, R12 ;  /* 0x000000130c137223 */ /* 0x000fe2000000000c */
[----:B--2---:R-:W-:-:S04]  /*0790*/  IMAD.U32 R0, R0, 0x10000, RZ ;  /* 0x0001000000007824 */ /* 0x004fc800078e00ff */
[----:B------:R-:W0:Y:S01]  /*07a0*/  FCHK P0, R0, R3 ;  /* 0x0000000300007302 */ /* 0x000e220000000000 */
[----:B------:R-:W-:Y:S01]  /*07b0*/  FFMA R12, R0, R19, RZ ;  /* 0x00000013000c7223 */ /* 0x000fe200000000ff */
[----:B---3--:R-:W-:-:S03]  /*07c0*/  IMAD.U32 R10, R10, 0x10000, RZ ;  /* 0x000100000a0a7824 */ /* 0x008fc600078e00ff */
[----:B------:R-:W-:-:S04]  /*07d0*/  FFMA R18, -R3, R12, R0 ;  /* 0x0000000c03127223 */ /* 0x000fc80000000100 */
[----:B------:R-:W-:Y:S01]  /*07e0*/  FFMA R19, R19, R18, R12 ;  /* 0x0000001213137223 */ /* 0x000fe2000000000c */
[----:B0-----:R-:W-:Y:S06]  /*07f0*/  @!P0 BRA `(.L_x_10) ;  /* 0x00000000000c8947 */ /* 0x001fec0003800000 */
[----:B------:R-:W-:-:S07]  /*0800*/  MOV R12, 0x820 ;  /* 0x00000820000c7802 */ /* 0x000fce0000000f00 */
[----:B------:R-:W-:Y:S05]  /*0810*/  CALL.REL.NOINC `($__internal_1_$__cuda_sm3x_div_rn_noftz_f32_slowpath) ;  /* 0x00000004000c7944 */ /* 0x000fea0003c00000 */
[----:B------:R-:W-:-:S07]  /*0820*/  MOV R19, R0 ;  /* 0x0000000000137202 */ /* 0x000fce0000000f00 */
.L_x_10:
[----:B------:R-:W-:Y:S05]  /*0830*/  BSYNC.RECONVERGENT B0 ;  /* 0x0000000000007941 */ /* 0x000fea0003800200 */
.L_x_9:
[----:B------:R-:W-:Y:S01]  /*0840*/  FMUL R10, R10, R19 ;  /* 0x000000130a0a7220 */ /* 0x000fe20000400000 */
[----:B------:R-:W-:-:S04]  /*0850*/  IMAD.WIDE R12, R13, 0x2, R8 ;  /* 0x000000020d0c7825 */ /* 0x000fc800078e0208 */
[----:B------:R-:W-:Y:S01]  /*0860*/  F2FP.BF16.F32.PACK_AB R10, RZ, R10 ;  /* 0x0000000aff0a723e */ /* 0x000fe200000010ff */
[----:B------:R-:W-:-:S04]  /*0870*/  VIADD R11, R11, UR4 ;  /* 0x000000040b0b7c36 */ /* 0x000fc80008000000 */
[----:B------:R1:W-:Y:S01]  /*0880*/  STG.E.U16 desc[UR8][R12.64], R10 ;  /* 0x0000000a0c007986 */ /* 0x0003e2000c101508 */
[----:B------:R-:W-:-:S13]  /*0890*/  ISETP.GE.AND P0, PT, R11, UR5, PT ;  /* 0x000000050b007c0c */ /* 0x000fda000bf06270 */
[----:B-1----:R-:W-:Y:S05]  /*08a0*/  @!P0 BRA `(.L_x_6) ;  /* 0xfffffffc00948947 */ /* 0x002fea000383ffff */
[----:B------:R-:W-:Y:S05]  /*08b0*/  EXIT ;  /* 0x000000000000794d */ /* 0x000fea0003800000 */
.L_x_4:
[----:B------:R-:W-:Y:S01]  /*08c0*/  IMAD.MOV.U32 R9, RZ, RZ, 0x10 ;  /* 0x00000010ff097424 */ /* 0x000fe200078e00ff */
[----:B------:R-:W-:Y:S01]  /*08d0*/  MOV R13, 0x1f ;  /* 0x0000001f000d7802 */ /* 0x000fe20000000f00 */
[----:B------:R-:W-:-:S07]  /*08e0*/  IMAD.MOV.U32 R8, RZ, RZ, -0x1 ;  /* 0xffffffffff087424 */ /* 0x000fce00078e00ff */
[----:B01----:R-:W-:Y:S05]  /*08f0*/  WARPSYNC.COLLECTIVE R8, `(.L_x_11) ;  /* 0x0000000008087348 */ /* 0x003fea0003c00000 */
[----:B-1----:R1:W2:Y:S02]  /*0900*/  SHFL.BFLY P1, R7, R0, R9, R13 ;  /* 0x0c00000900077389 */ /* 0x0022a4000002000d */
[----:B012---:R-:W-:Y:S05]  /*0910*/  ENDCOLLECTIVE ;  /* 0x000000000000791b */ /* 0x007fea0003800000 */
.L_x_11:
[----:B------:R-:W-:Y:S02]  /*0920*/  IMAD.MOV.U32 R9, RZ, RZ, 0x8 ;  /* 0x00000008ff097424 */ /* 0x000fe400078e00ff */
[----:B------:R-:W-:-:S04]  /*0930*/  IMAD.MOV.U32 R3, RZ, RZ, R7 ;  /* 0x000000ffff037224 */ /* 0x000fc800078e0007 */
[----:B------:R-:W-:-:S05]  /*0940*/  FADD R3, R3, R0 ;  /* 0x0000000003037221 */ /* 0x000fca0000000000 */
[----:B------:R-:W-:-:S07]  /*0950*/  MOV R0, R3 ;  /* 0x0000000300007202 */ /* 0x000fce0000000f00 */
[----:B------:R-:W-:Y:S05]  /*0960*/  WARPSYNC.COLLECTIVE R8, `(.L_x_12) ;  /* 0x0000000008087348 */ /* 0x000fea0003c00000 */
[----:B------:R0:W1:Y:S02]  /*0970*/  SHFL.BFLY P1, R7, R0, R9, R13 ;  /* 0x0c00000900077389 */ /* 0x000064000002000d */
[----:B01----:R-:W-:Y:S05]  /*0980*/  ENDCOLLECTIVE ;  /* 0x000000000000791b */ /* 0x003fea0003800000 */
.L_x_12:
[----:B------:R-:W-:Y:S02]  /*0990*/  IMAD.MOV.U32 R9, RZ, RZ, 0x4 ;  /* 0x00000004ff097424 */ /* 0x000fe400078e00ff */
[----:B------:R-:W-:-:S04]  /*09a0*/  IMAD.MOV.U32 R4, RZ, RZ, R7 ;  /* 0x000000ffff047224 */ /* 0x000fc800078e0007 */
[----:B------:R-:W-:-:S05]  /*09b0*/  FADD R4, R3, R4 ;  /* 0x0000000403047221 */ /* 0x000fca0000000000 */
[----:B------:R-:W-:-:S07]  /*09c0*/  MOV R0, R4 ;  /* 0x0000000400007202 */ /* 0x000fce0000000f00 */
[----:B------:R-:W-:Y:S05]  /*09d0*/  WARPSYNC.COLLECTIVE R8, `(.L_x_13) ;  /* 0x0000000008087348 */ /* 0x000fea0003c00000 */
[----:B------:R0:W1:Y:S02]  /*09e0*/  SHFL.BFLY P1, R7, R0, R9, R13 ;  /* 0x0c00000900077389 */ /* 0x000064000002000d */
[----:B01----:R-:W-:Y:S05]  /*09f0*/  ENDCOLLECTIVE ;  /* 0x000000000000791b */ /* 0x003fea0003800000 */
.L_x_13:
[----:B------:R-:W-:Y:S02]  /*0a00*/  IMAD.MOV.U32 R9, RZ, RZ, 0x2 ;  /* 0x00000002ff097424 */ /* 0x000fe400078e00ff */
[----:B------:R-:W-:-:S04]  /*0a10*/  IMAD.MOV.U32 R5, RZ, RZ, R7 ;  /* 0x000000ffff057224 */ /* 0x000fc800078e0007 */
[----:B------:R-:W-:-:S05]  /*0a20*/  FADD R5, R4, R5 ;  /* 0x0000000504057221 */ /* 0x000fca0000000000 */
[----:B------:R-:W-:-:S07]  /*0a30*/  MOV R0, R5 ;  /* 0x0000000500007202 */ /* 0x000fce0000000f00 */
[----:B------:R-:W-:Y:S05]  /*0a40*/  WARPSYNC.COLLECTIVE R8, `(.L_x_14) ;  /* 0x0000000008087348 */ /* 0x000fea0003c00000 */
[----:B------:R0:W1:Y:S02]  /*0a50*/  SHFL.BFLY P1, R7, R0, R9, R13 ;  /* 0x0c00000900077389 */ /* 0x000064000002000d */
[----:B01----:R-:W-:Y:S05]  /*0a60*/  ENDCOLLECTIVE ;  /* 0x000000000000791b */ /* 0x003fea0003800000 */
.L_x_14:
[----:B------:R-:W-:Y:S02]  /*0a70*/  IMAD.MOV.U32 R9, RZ, RZ, 0x1 ;  /* 0x00000001ff097424 */ /* 0x000fe400078e00ff */
[----:B------:R-:W-:-:S04]  /*0a80*/  IMAD.MOV.U32 R6, RZ, RZ, R7 ;  /* 0x000000ffff067224 */ /* 0x000fc800078e0007 */
[----:B------:R-:W-:-:S05]  /*0a90*/  FADD R6, R5, R6 ;  /* 0x0000000605067221 */ /* 0x000fca0000000000 */
[----:B------:R-:W-:-:S07]  /*0aa0*/  MOV R0, R6 ;  /* 0x0000000600007202 */ /* 0x000fce0000000f00 */
[----:B------:R-:W-:Y:S05]  /*0ab0*/  WARPSYNC.COLLECTIVE R8, `(.L_x_15) ;  /* 0x0000000008087348 */ /* 0x000fea0003c00000 */
[----:B------:R0:W1:Y:S02]  /*0ac0*/  SHFL.BFLY P1, R7, R0, R9, R13 ;  /* 0x0c00000900077389 */ /* 0x000064000002000d */
[----:B01----:R-:W-:Y:S05]  /*0ad0*/  ENDCOLLECTIVE ;  /* 0x000000000000791b */ /* 0x003fea0003800000 */
.L_x_15:
[----:B------:R-:W-:Y:S05]  /*0ae0*/  BRA `(.L_x_16) ;  /* 0xfffffff8004c7947 */ /* 0x000fea000383ffff */
        .weak           $__internal_0_$__cuda_sm20_sqrt_rn_f32_slowpath
        .type           $__internal_0_$__cuda_sm20_sqrt_rn_f32_slowpath,@function
        .size           $__internal_0_$__cuda_sm20_sqrt_rn_f32_slowpath,($__internal_1_$__cuda_sm3x_div_rn_noftz_f32_slowpath - $__internal_0_$__cuda_sm20_sqrt_rn_f32_slowpath)
$__internal_0_$__cuda_sm20_sqrt_rn_f32_slowpath:
[----:B------:R-:W-:-:S13]  /*0af0*/  LOP3.LUT P0, RZ, R0, 0x7fffffff, RZ, 0xc0, !PT ;  /* 0x7fffffff00ff7812 */ /* 0x000fda000780c0ff */
[----:B------:R-:W-:Y:S01]  /*0b00*/  @!P0 IMAD.MOV.U32 R3, RZ, RZ, R0 ;  /* 0x000000ffff038224 */ /* 0x000fe200078e0000 */
[----:B------:R-:W-:Y:S06]  /*0b10*/  @!P0 BRA `(.L_x_17) ;  /* 0x0000000000408947 */ /* 0x000fec0003800000 */
[----:B------:R-:W-:-:S13]  /*0b20*/  FSETP.GEU.FTZ.AND P0, PT, R0, RZ, PT ;  /* 0x000000ff0000720b */ /* 0x000fda0003f1e000 */
[----:B------:R-:W-:Y:S01]  /*0b30*/  @!P0 MOV R3, 0x7fffffff ;  /* 0x7fffffff00038802 */ /* 0x000fe20000000f00 */
[----:B------:R-:W-:Y:S06]  /*0b40*/  @!P0 BRA `(.L_x_17) ;  /* 0x0000000000348947 */ /* 0x000fec0003800000 */
[----:B------:R-:W-:-:S13]  /*0b50*/  FSETP.GTU.FTZ.AND P0, PT, |R0|, +INF , PT ;  /* 0x7f8000000000780b */ /* 0x000fda0003f1c200 */
[----:B------:R-:W-:Y:S01]  /*0b60*/  @P0 FADD.FTZ R3, R0, 1 ;  /* 0x3f80000000030421 */ /* 0x000fe20000010000 */
[----:B------:R-:W-:Y:S06]  /*0b70*/  @P0 BRA `(.L_x_17) ;  /* 0x0000000000280947 */ /* 0x000fec0003800000 */
[----:B------:R-:W-:-:S13]  /*0b80*/  FSETP.NEU.FTZ.AND P0, PT, |R0|, +INF , PT ;  /* 0x7f8000000000780b */ /* 0x000fda0003f1d200 */
[----:B------:R-:W-:-:S04]  /*0b90*/  @P0 FFMA R10, R0, 1.84467440737095516160e+19, RZ ;  /* 0x5f800000000a0823 */ /* 0x000fc800000000ff */
[----:B------:R-:W0:Y:S02]  /*0ba0*/  @P0 MUFU.RSQ R3, R10 ;  /* 0x0000000a00030308 */ /* 0x000e240000001400 */
[----:B0-----:R-:W-:Y:S01]  /*0bb0*/  @P0 FMUL.FTZ R13, R10, R3 ;  /* 0x000000030a0d0220 */ /* 0x001fe20000410000 */
[----:B------:R-:W-:Y:S01]  /*0bc0*/  @P0 FMUL.FTZ R14, R3, 0.5 ;  /* 0x3f000000030e0820 */ /* 0x000fe20000410000 */
[----:B------:R-:W-:Y:S02]  /*0bd0*/  @!P0 IMAD.MOV.U32 R3, RZ, RZ, R0 ;  /* 0x000000ffff038224 */ /* 0x000fe400078e0000 */
[----:B------:R-:W-:-:S04]  /*0be0*/  @P0 FADD.FTZ R12, -R13, -RZ ;  /* 0x800000ff0d0c0221 */ /* 0x000fc80000010100 */
[----:B------:R-:W-:-:S04]  /*0bf0*/  @P0 FFMA R12, R13, R12, R10 ;  /* 0x0000000c0d0c0223 */ /* 0x000fc8000000000a */
[----:B------:R-:W-:-:S04]  /*0c00*/  @P0 FFMA R12, R12, R14, R13 ;  /* 0x0000000e0c0c0223 */ /* 0x000fc8000000000d */
[----:B------:R-:W-:-:S07]  /*0c10*/  @P0 FMUL.FTZ R3, R12, 2.3283064365386962891e-10 ;  /* 0x2f8000000c030820 */ /* 0x000fce0000410000 */
.L_x_17:
[----:B------:R-:W-:Y:S02]  /*0c20*/  HFMA2 R13, -RZ, RZ, 0, 0 ;  /* 0x00000000ff0d7431 */ /* 0x000fe400000001ff */
[----:B------:R-:W-:-:S04]  /*0c30*/  IMAD.MOV.U32 R12, RZ, RZ, R15 ;  /* 0x000000ffff0c7224 */ /* 0x000fc800078e000f */
[----:B------:R-:W-:Y:S05]  /*0c40*/  RET.REL.NODEC R12 `(_Z20rms_norm_kernel_bf16PK13__nv_bfloat16S1_PS_iif) ;  /* 0xfffffff00cec7950 */ /* 0x000fea0003c3ffff */
        .weak           $__internal_1_$__cuda_sm3x_div_rn_noftz_f32_slowpath
        .type           $__internal_1_$__cuda_sm3x_div_rn_noftz_f32_slowpath,@function
        .size           $__internal_1_$__cuda_sm3x_div_rn_noftz_f32_slowpath,(.L_x_31 - $__internal_1_$__cuda_sm3x_div_rn_noftz_f32_slowpath)
$__internal_1_$__cuda_sm3x_div_rn_noftz_f32_slowpath:
[--C-:B------:R-:W-:Y:S01]  /*0c50*/  SHF.R.U32.HI R14, RZ, 0x17, R3.reuse ;  /* 0x00000017ff0e7819 */ /* 0x100fe20000011603 */
[----:B------:R-:W-:Y:S01]  /*0c60*/  BSSY.RECONVERGENT B1, `(.L_x_18) ;  /* 0x0000063000017945 */ /* 0x000fe20003800200 */
[----:B------:R-:W-:Y:S01]  /*0c70*/  SHF.R.U32.HI R15, RZ, 0x17, R0 ;  /* 0x00000017ff0f7819 */ /* 0x000fe20000011600 */
[----:B------:R-:W-:Y:S01]  /*0c80*/  IMAD.MOV.U32 R17, RZ, RZ, R3 ;  /* 0x000000ffff117224 */ /* 0x000fe200078e0003 */
[----:B------:R-:W-:Y:S02]  /*0c90*/  LOP3.LUT R14, R14, 0xff, RZ, 0xc0, !PT ;  /* 0x000000ff0e0e7812 */ /* 0x000fe400078ec0ff */
[----:B------:R-:W-:-:S03]  /*0ca0*/  LOP3.LUT R19, R15, 0xff, RZ, 0xc0, !PT ;  /* 0x000000ff0f137812 */ /* 0x000fc600078ec0ff */
[----:B------:R-:W-:Y:S01]  /*0cb0*/  VIADD R18, R14, 0xffffffff ;  /* 0xffffffff0e127836 */ /* 0x000fe20000000000 */
[----:B------:R-:W-:-:S04]  /*0cc0*/  IADD3 R16, PT, PT, R19, -0x1, RZ ;  /* 0xffffffff13107810 */ /* 0x000fc80007ffe0ff */
[----:B------:R-:W-:-:S04]  /*0cd0*/  ISETP.GT.U32.AND P0, PT, R18, 0xfd, PT ;  /* 0x000000fd1200780c */ /* 0x000fc80003f04070 */
[----:B------:R-:W-:-:S13]  /*0ce0*/  ISETP.GT.U32.OR P0, PT, R16, 0xfd, P0 ;  /* 0x000000fd1000780c */ /* 0x000fda0000704470 */
[----:B------:R-:W-:Y:S01]  /*0cf0*/  @!P0 MOV R15, RZ ;  /* 0x000000ff000f8202 */ /* 0x000fe20000000f00 */
[----:B------:R-:W-:Y:S06]  /*0d00*/  @!P0 BRA `(.L_x_19) ;  /* 0x00000000005c8947 */ /* 0x000fec0003800000 */
[----:B------:R-:W-:Y:S02]  /*0d10*/  FSETP.GTU.FTZ.AND P0, PT, |R0|, +INF , PT ;  /* 0x7f8000000000780b */ /* 0x000fe40003f1c200 */
[----:B------:R-:W-:-:S04]  /*0d20*/  FSETP.GTU.FTZ.AND P1, PT, |R3|, +INF , PT ;  /* 0x7f8000000300780b */ /* 0x000fc80003f3c200 */
[----:B------:R-:W-:-:S13]  /*0d30*/  PLOP3.LUT P0, PT, P0, P1, PT, 0xf8, 0x8f ;  /* 0x00000000008f781c */ /* 0x000fda0000703f70 */
[----:B------:R-:W-:Y:S05]  /*0d40*/  @P0 BRA `(.L_x_20) ;  /* 0x00000004004c0947 */ /* 0x000fea0003800000 */
[----:B------:R-:W-:-:S13]  /*0d50*/  LOP3.LUT P0, RZ, R17, 0x7fffffff, R0, 0xc8, !PT ;  /* 0x7fffffff11ff7812 */ /* 0x000fda000780c800 */
[----:B------:R-:W-:Y:S05]  /*0d60*/  @!P0 BRA `(.L_x_21) ;  /* 0x00000004003c8947 */ /* 0x000fea0003800000 */
[C---:B------:R-:W-:Y:S02]  /*0d70*/  FSETP.NEU.FTZ.AND P3, PT, |R0|.reuse, +INF , PT ;  /* 0x7f8000000000780b */ /* 0x040fe40003f7d200 */
[----:B------:R-:W-:Y:S02]  /*0d80*/  FSETP.NEU.FTZ.AND P1, PT, |R3|, +INF , PT ;  /* 0x7f8000000300780b */ /* 0x000fe40003f3d200 */
[----:B------:R-:W-:-:S11]  /*0d90*/  FSETP.NEU.FTZ.AND P0, PT, |R0|, +INF , PT ;  /* 0x7f8000000000780b */ /* 0x000fd60003f1d200 */
[----:B------:R-:W-:Y:S05]  /*0da0*/  @!P1 BRA !P3, `(.L_x_21) ;  /* 0x00000004002c9947 */ /* 0x000fea0005800000 */
[----:B------:R-:W-:-:S04]  /*0db0*/  LOP3.LUT P3, RZ, R0, 0x7fffffff, RZ, 0xc0, !PT ;  /* 0x7fffffff00ff7812 */ /* 0x000fc8000786c0ff */
[----:B------:R-:W-:-:S13]  /*0dc0*/  PLOP3.LUT P1, PT, P1, P3, PT, 0x2f, 0xf2 ;  /* 0x0000000000f2781c */ /* 0x000fda0000f26577 */
[----:B------:R-:W-:Y:S05]  /*0dd0*/  @P1 BRA `(.L_x_22) ;  /* 0x0000000400181947 */ /* 0x000fea0003800000 */
[----:B------:R-:W-:-:S04]  /*0de0*/  LOP3.LUT P1, RZ, R17, 0x7fffffff, RZ, 0xc0, !PT ;  /* 0x7fffffff11ff7812 */ /* 0x000fc8000782c0ff */
[----:B------:R-:W-:-:S13]  /*0df0*/  PLOP3.LUT P0, PT, P0, P1, PT, 0x2f, 0xf2 ;  /* 0x0000000000f2781c */ /* 0x000fda0000702577 */
[----:B------:R-:W-:Y:S05]  /*0e00*/  @P0 BRA `(.L_x_23) ;  /* 0x0000000400000947 */ /* 0x000fea0003800000 */
[----:B------:R-:W-:Y:S02]  /*0e10*/  ISETP.GE.AND P0, PT, R16, RZ, PT ;  /* 0x000000ff1000720c */ /* 0x000fe40003f06270 */
[----:B------:R-:W-:-:S11]  /*0e20*/  ISETP.GE.AND P1, PT, R18, RZ, PT ;  /* 0x000000ff1200720c */ /* 0x000fd60003f26270 */
[----:B------:R-:W-:Y:S01]  /*0e30*/  @P0 IMAD.MOV.U32 R15, RZ, RZ, RZ ;  /* 0x000000ffff0f0224 */ /* 0x000fe200078e00ff */
[----:B------:R-:W-:Y:S01]  /*0e40*/  @!P0 MOV R15, 0xffffffc0 ;  /* 0xffffffc0000f8802 */ /* 0x000fe20000000f00 */
[----:B------:R-:W-:Y:S01]  /*0e50*/  @!P0 FFMA R0, R0, 1.84467440737095516160e+19, RZ ;  /* 0x5f80000000008823 */ /* 0x000fe200000000ff */
[----:B------:R-:W-:-:S03]  /*0e60*/  @!P1 FFMA R17, R3, 1.84467440737095516160e+19, RZ ;  /* 0x5f80000003119823 */ /* 0x000fc600000000ff */
[----:B------:R-:W-:-:S07]  /*0e70*/  @!P1 VIADD R15, R15, 0x40 ;  /* 0x000000400f0f9836 */ /* 0x000fce0000000000 */
.L_x_19:
[----:B------:R-:W-:Y:S01]  /*0e80*/  LEA R16, R14, 0xc0800000, 0x17 ;  /* 0xc08000000e107811 */ /* 0x000fe200078eb8ff */
[----:B------:R-:W-:Y:S01]  /*0e90*/  VIADD R19, R19, 0xffffff81 ;  /* 0xffffff8113137836 */ /* 0x000fe20000000000 */
[----:B------:R-:W-:Y:S02]  /*0ea0*/  BSSY.RECONVERGENT B2, `(.L_x_24) ;  /* 0x0000035000027945 */ /* 0x000fe40003800200 */
[----:B------:R-:W-:Y:S01]  /*0eb0*/  IADD3 R18, PT, PT, -R16, R17, RZ ;  /* 0x0000001110127210 */ /* 0x000fe20007ffe1ff */
[----:B------:R-:W-:-:S03]  /*0ec0*/  IMAD R0, R19, -0x800000, R0 ;  /* 0xff80000013007824 */ /* 0x000fc600078e0200 */
[----:B------:R0:W1:Y:S01]  /*0ed0*/  MUFU.RCP R17, R18 ;  /* 0x0000001200117308 */ /* 0x0000620000001000 */
[----:B------:R-:W-:Y:S01]  /*0ee0*/  FADD.FTZ R21, -R18, -RZ ;  /* 0x800000ff12157221 */ /* 0x000fe20000010100 */
[----:B0-----:R-:W-:-:S04]  /*0ef0*/  IADD3 R18, PT, PT, R19, 0x7f, -R14 ;  /* 0x0000007f13127810 */ /* 0x001fc80007ffe80e */
[----:B------:R-:W-:Y:S01]  /*0f00*/  IADD3 R15, PT, PT, R18, R15, RZ ;  /* 0x0000000f120f7210 */ /* 0x000fe20007ffe0ff */
[----:B-1----:R-:W-:-:S04]  /*0f10*/  FFMA R16, R17, R21, 1 ;  /* 0x3f80000011107423 */ /* 0x002fc80000000015 */
[----:B------:R-:W-:-:S04]  /*0f20*/  FFMA R17, R17, R16, R17 ;  /* 0x0000001011117223 */ /* 0x000fc80000000011 */
[----:B------:R-:W-:-:S04]  /*0f30*/  FFMA R16, R0, R17, RZ ;  /* 0x0000001100107223 */ /* 0x000fc800000000ff */
[----:B------:R-:W-:-:S04]  /*0f40*/  FFMA R20, R21, R16, R0 ;  /* 0x0000001015147223 */ /* 0x000fc80000000000 */
[----:B------:R-:W-:-:S04]  /*0f50*/  FFMA R16, R17, R20, R16 ;  /* 0x0000001411107223 */ /* 0x000fc80000000010 */
[----:B------:R-:W-:-:S04]  /*0f60*/  FFMA R21, R21, R16, R0 ;  /* 0x0000001015157223 */ /* 0x000fc80000000000 */
[----:B------:R-:W-:-:S05]  /*0f70*/  FFMA R0, R17, R21, R16 ;  /* 0x0000001511007223 */ /* 0x000fca0000000010 */
[----:B------:R-:W-:-:S04]  /*0f80*/  SHF.R.U32.HI R14, RZ, 0x17, R0 ;  /* 0x00000017ff0e7819 */ /* 0x000fc80000011600 */
[----:B------:R-:W-:-:S05]  /*0f90*/  LOP3.LUT R14, R14, 0xff, RZ, 0xc0, !PT ;  /* 0x000000ff0e0e7812 */ /* 0x000fca00078ec0ff */
[----:B------:R-:W-:-:S05]  /*0fa0*/  IMAD.IADD R18, R14, 0x1, R15 ;  /* 0x000000010e127824 */ /* 0x000fca00078e020f */
[----:B------:R-:W-:-:S04]  /*0fb0*/  IADD3 R14, PT, PT, R18, -0x1, RZ ;  /* 0xffffffff120e7810 */ /* 0x000fc80007ffe0ff */
[----:B------:R-:W-:-:S13]  /*0fc0*/  ISETP.GE.U32.AND P0, PT, R14, 0xfe, PT ;  /* 0x000000fe0e00780c */ /* 0x000fda0003f06070 */
[----:B------:R-:W-:Y:S05]  /*0fd0*/  @!P0 BRA `(.L_x_25) ;  /* 0x0000000000808947 */ /* 0x000fea0003800000 */
[----:B------:R-:W-:-:S13]  /*0fe0*/  ISETP.GT.AND P0, PT, R18, 0xfe, PT ;  /* 0x000000fe1200780c */ /* 0x000fda0003f04270 */
[----:B------:R-:W-:Y:S05]  /*0ff0*/  @P0 BRA `(.L_x_26) ;  /* 0x00000000006c0947 */ /* 0x000fea0003800000 */
[----:B------:R-:W-:-:S13]  /*1000*/  ISETP.GE.AND P0, PT, R18, 0x1, PT ;  /* 0x000000011200780c */ /* 0x000fda0003f06270 */
[----:B------:R-:W-:Y:S05]  /*1010*/  @P0 BRA `(.L_x_27) ;  /* 0x0000000000740947 */ /* 0x000fea0003800000 */
[----:B------:R-:W-:Y:S02]  /*1020*/  ISETP.GE.AND P0, PT, R18, -0x18, PT ;  /* 0xffffffe81200780c */ /* 0x000fe40003f06270 */
[----:B------:R-:W-:-:S11]  /*1030*/  LOP3.LUT R0, R0, 0x80000000, RZ, 0xc0, !PT ;  /* 0x8000000000007812 */ /* 0x000fd600078ec0ff */
[----:B------:R-:W-:Y:S05]  /*1040*/  @!P0 BRA `(.L_x_27) ;  /* 0x0000000000688947 */ /* 0x000fea0003800000 */
[CCC-:B------:R-:W-:Y:S01]  /*1050*/  FFMA.RZ R14, R17.reuse, R21.reuse, R16.reuse ;  /* 0x00000015110e7223 */ /* 0x1c0fe2000000c010 */
[C---:B------:R-:W-:Y:S02]  /*1060*/  ISETP.NE.AND P3, PT, R18.reuse, RZ, PT ;  /* 0x000000ff1200720c */ /* 0x040fe40003f65270 */
[----:B------:R-:W-:Y:S02]  /*1070*/  ISETP.NE.AND P1, PT, R18, RZ, PT ;  /* 0x000000ff1200720c */ /* 0x000fe40003f25270 */
[----:B------:R-:W-:Y:S01]  /*1080*/  LOP3.LUT R15, R14, 0x7fffff, RZ, 0xc0, !PT ;  /* 0x007fffff0e0f7812 */ /* 0x000fe200078ec0ff */
[CCC-:B------:R-:W-:Y:S01]  /*1090*/  FFMA.RP R14, R17.reuse, R21.reuse, R16.reuse ;  /* 0x00000015110e7223 */ /* 0x1c0fe20000008010 */
[----:B------:R-:W-:Y:S01]  /*10a0*/  FFMA.RM R17, R17, R21, R16 ;  /* 0x0000001511117223 */ /* 0x000fe20000004010 */
[C---:B------:R-:W-:Y:S01]  /*10b0*/  VIADD R16, R18.reuse, 0x20 ;  /* 0x0000002012107836 */ /* 0x040fe20000000000 */
[----:B------:R-:W-:Y:S02]  /*10c0*/  LOP3.LUT R15, R15, 0x800000, RZ, 0xfc, !PT ;  /* 0x008000000f0f7812 */ /* 0x000fe400078efcff */
[----:B------:R-:W-:-:S02]  /*10d0*/  IADD3 R18, PT, PT, -R18, RZ, RZ ;  /* 0x000000ff12127210 */ /* 0x000fc40007ffe1ff */
[----:B------:R-:W-:Y:S02]  /*10e0*/  SHF.L.U32 R16, R15, R16, RZ ;  /* 0x000000100f107219 */ /* 0x000fe400000006ff */
[----:B------:R-:W-:Y:S02]  /*10f0*/  FSETP.NEU.FTZ.AND P0, PT, R14, R17, PT ;  /* 0x000000110e00720b */ /* 0x000fe40003f1d000 */
[----:B------:R-:W-:Y:S02]  /*1100*/  SEL R14, R18, RZ, P3 ;  /* 0x000000ff120e7207 */ /* 0x000fe40001800000 */
[----:B------:R-:W-:Y:S02]  /*1110*/  ISETP.NE.AND P1, PT, R16, RZ, P1 ;  /* 0x000000ff1000720c */ /* 0x000fe40000f25270 */
[----:B------:R-:W-:Y:S02]  /*1120*/  SHF.R.U32.HI R14, RZ, R14, R15 ;  /* 0x0000000eff0e7219 */ /* 0x000fe4000001160f */
[----:B------:R-:W-:-:S02]  /*1130*/  PLOP3.LUT P0, PT, P0, P1, PT, 0xf8, 0x8f ;  /* 0x00000000008f781c */ /* 0x000fc40000703f70 */
[----:B------:R-:W-:Y:S02]  /*1140*/  SHF.R.U32.HI R16, RZ, 0x1, R14 ;  /* 0x00000001ff107819 */ /* 0x000fe4000001160e */
[----:B------:R-:W-:-:S04]  /*1150*/  SEL R15, RZ, 0x1, !P0 ;  /* 0x00000001ff0f7807 */ /* 0x000fc80004000000 */
[----:B------:R-:W-:-:S04]  /*1160*/  LOP3.LUT R15, R15, 0x1, R16, 0xf8, !PT ;  /* 0x000000010f0f7812 */ /* 0x000fc800078ef810 */
[----:B------:R-:W-:-:S05]  /*1170*/  LOP3.LUT R15, R15, R14, RZ, 0xc0, !PT ;  /* 0x0000000e0f0f7212 */ /* 0x000fca00078ec0ff */
[----:B------:R-:W-:-:S05]  /*1180*/  IMAD.IADD R15, R16, 0x1, R15 ;  /* 0x00000001100f7824 */ /* 0x000fca00078e020f */
[----:B------:R-:W-:Y:S01]  /*1190*/  LOP3.LUT R0, R15, R0, RZ, 0xfc, !PT ;  /* 0x000000000f007212 */ /* 0x000fe200078efcff */
[----:B------:R-:W-:Y:S06]  /*11a0*/  BRA `(.L_x_27) ;  /* 0x0000000000107947 */ /* 0x000fec0003800000 */
.L_x_26:
[----:B------:R-:W-:-:S04]  /*11b0*/  LOP3.LUT R0, R0, 0x80000000, RZ, 0xc0, !PT ;  /* 0x8000000000007812 */ /* 0x000fc800078ec0ff */
[----:B------:R-:W-:Y:S01]  /*11c0*/  LOP3.LUT R0, R0, 0x7f800000, RZ, 0xfc, !PT ;  /* 0x7f80000000007812 */ /* 0x000fe200078efcff */
[----:B------:R-:W-:Y:S06]  /*11d0*/  BRA `(.L_x_27) ;  /* 0x0000000000047947 */ /* 0x000fec0003800000 */
.L_x_25:
[----:B------:R-:W-:-:S07]  /*11e0*/  LEA R0, R15, R0, 0x17 ;  /* 0x000000000f007211 */ /* 0x000fce00078eb8ff */
.L_x_27:
[----:B------:R-:W-:Y:S05]  /*11f0*/  BSYNC.RECONVERGENT B2 ;  /* 0x0000000000027941 */ /* 0x000fea0003800200 */
.L_x_24:
[----:B------:R-:W-:Y:S05]  /*1200*/  BRA `(.L_x_28) ;  /* 0x0000000000207947 */ /* 0x000fea0003800000 */
.L_x_23:
[----:B------:R-:W-:-:S04]  /*1210*/  LOP3.LUT R0, R17, 0x80000000, R0, 0x48, !PT ;  /* 0x8000000011007812 */ /* 0x000fc800078e4800 */
[----:B------:R-:W-:Y:S01]  /*1220*/  LOP3.LUT R0, R0, 0x7f800000, RZ, 0xfc, !PT ;  /* 0x7f80000000007812 */ /* 0x000fe200078efcff */
[----:B------:R-:W-:Y:S06]  /*1230*/  BRA `(.L_x_28) ;  /* 0x0000000000147947 */ /* 0x000fec0003800000 */
.L_x_22:
[----:B------:R-:W-:Y:S01]  /*1240*/  LOP3.LUT R0, R17, 0x80000000, R0, 0x48, !PT ;  /* 0x8000000011007812 */ /* 0x000fe200078e4800 */
[----:B------:R-:W-:Y:S06]  /*1250*/  BRA `(.L_x_28) ;  /* 0x00000000000c7947 */ /* 0x000fec0003800000 */
.L_x_21:
[----:B------:R-:W0:Y:S01]  /*1260*/  MUFU.RSQ R0, -QNAN ;  /* 0xffc0000000007908 */ /* 0x000e220000001400 */
[----:B------:R-:W-:Y:S05]  /*1270*/  BRA `(.L_x_28) ;  /* 0x0000000000047947 */ /* 0x000fea0003800000 */
.L_x_20:
[----:B------:R-:W-:-:S07]  /*1280*/  FADD.FTZ R0, R0, R3 ;  /* 0x0000000300007221 */ /* 0x000fce0000010000 */
.L_x_28:
[----:B------:R-:W-:Y:S05]  /*1290*/  BSYNC.RECONVERGENT B1 ;  /* 0x0000000000017941 */ /* 0x000fea0003800200 */
.L_x_18:
[----:B------:R-:W-:Y:S02]  /*12a0*/  HFMA2 R15, -RZ, RZ, 0, 0 ;  /* 0x00000000ff0f7431 */ /* 0x000fe400000001ff */
[----:B------:R-:W-:-:S04]  /*12b0*/  IMAD.MOV.U32 R14, RZ, RZ, R12 ;  /* 0x000000ffff0e7224 */ /* 0x000fc800078e000c */
[----:B0-----:R-:W-:Y:S05]  /*12c0*/  RET.REL.NODEC R14 `(_Z20rms_norm_kernel_bf16PK13__nv_bfloat16S1_PS_iif) ;  /* 0xffffffec0e4c7950 */ /* 0x001fea0003c3ffff */
.L_x_29:
[----:B------:R-:W-:-:S00]  /*12d0*/  BRA `(.L_x_29) ;  /* 0xfffffffc00fc7947 */ /* 0x000fc0000383ffff */
[----:B------:R-:W-:-:S00]  /*12e0*/  NOP ;  /* 0x0000000000007918 */ /* 0x000fc00000000000 */
        /* <DEDUP_REMOVED lines=9> */
.L_x_31:


//--------------------- .nv.shared._Z20rms_norm_kernel_bf16PK13__nv_bfloat16S1_PS_iif --------------------------
	.section	.nv.shared._Z20rms_norm_kernel_bf16PK13__nv_bfloat16S1_PS_iif,"aw",@nobits
	.sectionflags	@""
	.align	16
	.zero		1024


//--------------------- .nv.shared.reserved.0     --------------------------
	.section	.nv.shared.reserved.0,"aw",@nobits
	.weak		__nv_reservedSMEM_offset_0_alias
	.size		__nv_reservedSMEM_offset_0_alias, 0, 64
	.other		__nv_reservedSMEM_offset_0_alias,@"STO_CUDA_RESERVED_SHARED STV_DEFAULT"
__nv_reservedSMEM_offset_0_alias:
	.zero		0
	.zero		64


//--------------------- .nv.constant0._Z20rms_norm_kernel_bf16PK13__nv_bfloat16S1_PS_iif --------------------------
	.section	.nv.constant0._Z20rms_norm_kernel_bf16PK13__nv_bfloat16S1_PS_iif,"a",@progbits
	.sectionflags	@""
	.align	4
.nv.constant0._Z20rms_norm_kernel_bf16PK13__nv_bfloat16S1_PS_iif:
	.zero		932


//--------------------- SYMBOLS --------------------------

	.type		.nv.reservedSmem.offset0,@object
	.size		.nv.reservedSmem.offset0,0x4
	.type		.nv.reservedSmem.cap,@object
	.size		.nv.reservedSmem.cap,0x4
